//
// Generated by NVIDIA NVVM Compiler
//
// Compiler Build ID: CL-36424714
// Cuda compilation tools, release 13.0, V13.0.88
// Based on NVVM 20.0.0
//

.version 9.0
.target sm_100
.address_size 64

	// .globl	_Z14vec_add_kernelPfS_S_i

.visible .entry _Z14vec_add_kernelPfS_S_i(
	.param .u64 .ptr .align 1 _Z14vec_add_kernelPfS_S_i_param_0,
	.param .u64 .ptr .align 1 _Z14vec_add_kernelPfS_S_i_param_1,
	.param .u64 .ptr .align 1 _Z14vec_add_kernelPfS_S_i_param_2,
	.param .u32 _Z14vec_add_kernelPfS_S_i_param_3
)
{
	.reg .pred 	%p<2>;
	.reg .b32 	%r<6>;
	.reg .b32 	%f<4>;
	.reg .b64 	%rd<11>;

	ld.param.u64 	%rd1, [_Z14vec_add_kernelPfS_S_i_param_0];
	ld.param.u64 	%rd2, [_Z14vec_add_kernelPfS_S_i_param_1];
	ld.param.u64 	%rd3, [_Z14vec_add_kernelPfS_S_i_param_2];
	ld.param.u32 	%r2, [_Z14vec_add_kernelPfS_S_i_param_3];
	mov.u32 	%r3, %ctaid.x;
	mov.u32 	%r4, %ntid.x;
	mov.u32 	%r5, %tid.x;
	mad.lo.s32 	%r1, %r3, %r4, %r5;
	setp.ge.s32 	%p1, %r1, %r2;
	@%p1 bra 	$L__BB0_2;
	cvta.to.global.u64 	%rd4, %rd2;
	cvta.to.global.u64 	%rd5, %rd3;
	cvta.to.global.u64 	%rd6, %rd1;
	mul.wide.s32 	%rd7, %r1, 4;
	add.s64 	%rd8, %rd4, %rd7;
	ld.global.f32 	%f1, [%rd8];
	add.s64 	%rd9, %rd5, %rd7;
	ld.global.f32 	%f2, [%rd9];
	mul.f32 	%f3, %f1, %f2;
	add.s64 	%rd10, %rd6, %rd7;
	st.global.f32 	[%rd10], %f3;
$L__BB0_2:
	ret;

}


// ===== COMPILED SASS (sm_100) =====

	.target	sm_100

	.elftype	@"ET_EXEC"


//--------------------- .note.nv.tkinfo           --------------------------
	.section	.note.nv.tkinfo,"",@"SHT_NOTE"
	.sectionflags	@"SHF_NOTE_NV_TKINFO"
	.tkinfo
        /*0018*/ 	.word	0x00000002
        /*0030*/ 	.string	""
        /*0030*/ 	.string	"ptxas"
        /*0030*/ 	.string	"Cuda compilation tools, release 13.0, V13.0.88"
        /*0030*/ 	.string	"Build cuda_13.0.r13.0/compiler.36424714_0"
        /*0030*/ 	.string	"-arch sm_100 -m 64 "



//--------------------- .note.nv.cuinfo           --------------------------
	.section	.note.nv.cuinfo,"",@"SHT_NOTE"
	.sectionflags	@"SHF_NOTE_NV_CUINFO"
        /*0018*/ 	.short	0x0002
        /*001a*/ 	.short	0x0064
        /*001c*/ 	.short	0x0082
	.zero		2


//--------------------- .nv.info                  --------------------------
	.section	.nv.info,"",@"SHT_CUDA_INFO"
	.align	4


	//----- nvinfo : EIATTR_REGCOUNT
	.align		4
        /*0000*/ 	.byte	0x04, 0x2f
        /*0002*/ 	.short	(.L_1 - .L_0)
	.align		4
.L_0:
        /*0004*/ 	.word	index@(_Z14vec_add_kernelPfS_S_i)
        /*0008*/ 	.word	0x0000000c


	//----- nvinfo : EIATTR_FRAME_SIZE
	.align		4
.L_1:
        /*000c*/ 	.byte	0x04, 0x11
        /*000e*/ 	.short	(.L_3 - .L_2)
	.align		4
.L_2:
        /*0010*/ 	.word	index@(_Z14vec_add_kernelPfS_S_i)
        /*0014*/ 	.word	0x00000000


	//----- nvinfo : EIATTR_MIN_STACK_SIZE
	.align		4
.L_3:
        /*0018*/ 	.byte	0x04, 0x12
        /*001a*/ 	.short	(.L_5 - .L_4)
	.align		4
.L_4:
        /*001c*/ 	.word	index@(_Z14vec_add_kernelPfS_S_i)
        /*0020*/ 	.word	0x00000000
.L_5:


//--------------------- .nv.compat                --------------------------
	.section	.nv.compat,"",@"SHT_CUDA_COMPAT_INFO"
	.align	4
        /*0000*/ 	.byte	0x02, 0x09, 0x00, 0x00, 0x02, 0x02, 0x01, 0x00, 0x02, 0x05, 0x05, 0x00, 0x03, 0x07, 0x01, 0x01
        /*0010*/ 	.byte	0x02, 0x03, 0x00, 0x00, 0x02, 0x06, 0x01, 0x00, 0x04, 0x0b, 0x08, 0x00, 0x09, 0x00, 0x00, 0x00
        /*0020*/ 	.byte	0x00, 0x00, 0x00, 0x00


//--------------------- .nv.info._Z14vec_add_kernelPfS_S_i --------------------------
	.section	.nv.info._Z14vec_add_kernelPfS_S_i,"",@"SHT_CUDA_INFO"
	.sectionflags	@""
	.align	4


	//----- nvinfo : EIATTR_CUDA_API_VERSION
	.align		4
        /*0000*/ 	.byte	0x04, 0x37
        /*0002*/ 	.short	(.L_7 - .L_6)
.L_6:
        /*0004*/ 	.word	0x00000082


	//----- nvinfo : EIATTR_KPARAM_INFO
	.align		4
.L_7:
        /*0008*/ 	.byte	0x04, 0x17
        /*000a*/ 	.short	(.L_9 - .L_8)
.L_8:
        /*000c*/ 	.word	0x00000000
        /*0010*/ 	.short	0x0003
        /*0012*/ 	.short	0x0018
        /*0014*/ 	.byte	0x00, 0xf0, 0x11, 0x00


	//----- nvinfo : EIATTR_KPARAM_INFO
	.align		4
.L_9:
        /*0018*/ 	.byte	0x04, 0x17
        /*001a*/ 	.short	(.L_11 - .L_10)
.L_10:
        /*001c*/ 	.word	0x00000000
        /*0020*/ 	.short	0x0002
        /*0022*/ 	.short	0x0010
        /*0024*/ 	.byte	0x00, 0xf5, 0x21, 0x00


	//----- nvinfo : EIATTR_KPARAM_INFO
	.align		4
.L_11:
        /*0028*/ 	.byte	0x04, 0x17
        /*002a*/ 	.short	(.L_13 - .L_12)
.L_12:
        /*002c*/ 	.word	0x00000000
        /*0030*/ 	.short	0x0001
        /*0032*/ 	.short	0x0008
        /*0034*/ 	.byte	0x00, 0xf5, 0x21, 0x00


	//----- nvinfo : EIATTR_KPARAM_INFO
	.align		4
.L_13:
        /*0038*/ 	.byte	0x04, 0x17
        /*003a*/ 	.short	(.L_15 - .L_14)
.L_14:
        /*003c*/ 	.word	0x00000000
        /*0040*/ 	.short	0x0000
        /*0042*/ 	.short	0x0000
        /*0044*/ 	.byte	0x00, 0xf5, 0x21, 0x00


	//----- nvinfo : EIATTR_SPARSE_MMA_MASK
	.align		4
.L_15:
        /*0048*/ 	.byte	0x03, 0x50
        /*004a*/ 	.short	0x0000


	//----- nvinfo : EIATTR_MAXREG_COUNT
	.align		4
        /*004c*/ 	.byte	0x03, 0x1b
        /*004e*/ 	.short	0x00ff


	//----- nvinfo : EIATTR_MERCURY_ISA_VERSION
	.align		4
        /*0050*/ 	.byte	0x03, 0x5f
        /*0052*/ 	.short	0x0101


	//----- nvinfo : EIATTR_VRC_CTA_INIT_COUNT
	.align		4
        /*0054*/ 	.byte	0x02, 0x4a
	.zero		1
	.zero		1


	//----- nvinfo : EIATTR_EXIT_INSTR_OFFSETS
	.align		4
        /*0058*/ 	.byte	0x04, 0x1c
        /*005a*/ 	.short	(.L_17 - .L_16)


	//   ....[0]....
.L_16:
        /*005c*/ 	.word	0x00000070


	//   ....[1]....
        /*0060*/ 	.word	0x00000130


	//----- nvinfo : EIATTR_CBANK_PARAM_SIZE
	.align		4
.L_17:
        /*0064*/ 	.byte	0x03, 0x19
        /*0066*/ 	.short	0x001c


	//----- nvinfo : EIATTR_PARAM_CBANK
	.align		4
        /*0068*/ 	.byte	0x04, 0x0a
        /*006a*/ 	.short	(.L_19 - .L_18)
	.align		4
.L_18:
        /*006c*/ 	.word	index@(.nv.constant0._Z14vec_add_kernelPfS_S_i)
        /*0070*/ 	.short	0x0380
        /*0072*/ 	.short	0x001c


	//----- nvinfo : EIATTR_SW_WAR
	.align		4
.L_19:
        /*0074*/ 	.byte	0x04, 0x36
        /*0076*/ 	.short	(.L_21 - .L_20)
.L_20:
        /*0078*/ 	.word	0x00000008
.L_21:


//--------------------- .nv.callgraph             --------------------------
	.section	.nv.callgraph,"",@"SHT_CUDA_CALLGRAPH"
	.align	4
	.sectionentsize	8
	.align		4
        /*0000*/ 	.word	0x00000000
	.align		4
        /*0004*/ 	.word	0xffffffff
	.align		4
        /*0008*/ 	.word	0x00000000
	.align		4
        /*000c*/ 	.word	0xfffffffe
	.align		4
        /*0010*/ 	.word	0x00000000
	.align		4
        /*0014*/ 	.word	0xfffffffd
	.align		4
        /*0018*/ 	.word	0x00000000
	.align		4
        /*001c*/ 	.word	0xfffffffc


//--------------------- .text._Z14vec_add_kernelPfS_S_i --------------------------
	.section	.text._Z14vec_add_kernelPfS_S_i,"ax",@progbits
	.align	128
        .global         _Z14vec_add_kernelPfS_S_i
        .type           _Z14vec_add_kernelPfS_S_i,@function
        .size           _Z14vec_add_kernelPfS_S_i,(.L_x_1 - _Z14vec_add_kernelPfS_S_i)
        .other          _Z14vec_add_kernelPfS_S_i,@"STO_CUDA_ENTRY STV_DEFAULT"
_Z14vec_add_kernelPfS_S_i:
.text._Z14vec_add_kernelPfS_S_i:
[----:B------:R-:W-:Y:S01]  /*0000*/  LDC R1, c[0x0][0x37c] ;  /* 0x0000df00ff017b82 */ /* 0x000fe20000000800 */
[----:B------:R-:W0:Y:S07]  /*0010*/  S2R R0, SR_TID.X ;  /* 0x0000000000007919 */ /* 0x000e2e0000002100 */
[----:B------:R-:W0:Y:S01]  /*0020*/  S2UR UR4, SR_CTAID.X ;  /* 0x00000000000479c3 */ /* 0x000e220000002500 */
[----:B------:R-:W1:Y:S07]  /*0030*/  LDCU UR5, c[0x0][0x398] ;  /* 0x00007300ff0577ac */ /* 0x000e6e0008000800 */
[----:B------:R-:W0:Y:S02]  /*0040*/  LDC R9, c[0x0][0x360] ;  /* 0x0000d800ff097b82 */ /* 0x000e240000000800 */
[----:B0-----:R-:W-:-:S05]  /*0050*/  IMAD R9, R9, UR4, R0 ;  /* 0x0000000409097c24 */ /* 0x001fca000f8e0200 */
[----:B-1----:R-:W-:-:S13]  /*0060*/  ISETP.GE.AND P0, PT, R9, UR5, PT ;  /* 0x0000000509007c0c */ /* 0x002fda000bf06270 */
[----:B------:R-:W-:Y:S05]  /*0070*/  @P0 EXIT ;  /* 0x000000000000094d */ /* 0x000fea0003800000 */
[----:B------:R-:W0:Y:S01]  /*0080*/  LDC.64 R2, c[0x0][0x388] ;  /* 0x0000e200ff027b82 */ /* 0x000e220000000a00 */
[----:B------:R-:W1:Y:S07]  /*0090*/  LDCU.64 UR4, c[0x0][0x358] ;  /* 0x00006b00ff0477ac */ /* 0x000e6e0008000a00 */
[----:B------:R-:W2:Y:S08]  /*00a0*/  LDC.64 R4, c[0x0][0x390] ;  /* 0x0000e400ff047b82 */ /* 0x000eb00000000a00 */
[----:B------:R-:W3:Y:S01]  /*00b0*/  LDC.64 R6, c[0x0][0x380] ;  /* 0x0000e000ff067b82 */ /* 0x000ee20000000a00 */
[----:B0-----:R-:W-:-:S06]  /*00c0*/  IMAD.WIDE R2, R9, 0x4, R2 ;  /* 0x0000000409027825 */ /* 0x001fcc00078e0202 */
[----:B-1----:R-:W4:Y:S01]  /*00d0*/  LDG.E R2, desc[UR4][R2.64] ;  /* 0x0000000402027981 */ /* 0x002f22000c1e1900 */
[----:B--2---:R-:W-:-:S06]  /*00e0*/  IMAD.WIDE R4, R9, 0x4, R4 ;  /* 0x0000000409047825 */ /* 0x004fcc00078e0204 */
[----:B------:R-:W4:Y:S01]  /*00f0*/  LDG.E R5, desc[UR4][R4.64] ;  /* 0x0000000404057981 */ /* 0x000f22000c1e1900 */
[----:B---3--:R-:W-:-:S04]  /*0100*/  IMAD.WIDE R6, R9, 0x4, R6 ;  /* 0x0000000409067825 */ /* 0x008fc800078e0206 */
[----:B----4-:R-:W-:-:S05]  /*0110*/  FMUL R9, R2, R5 ;  /* 0x0000000502097220 */ /* 0x010fca0000400000 */
[----:B------:R-:W-:Y:S01]  /*0120*/  STG.E desc[UR4][R6.64], R9 ;  /* 0x0000000906007986 */ /* 0x000fe2000c101904 */
[----:B------:R-:W-:Y:S05]  /*0130*/  EXIT ;  /* 0x000000000000794d */ /* 0x000fea0003800000 */
.L_x_0:
[----:B------:R-:W-:-:S00]  /*0140*/  BRA `(.L_x_0) ;  /* 0xfffffffc00fc7947 */ /* 0x000fc0000383ffff */
[----:B------:R-:W-:-:S00]  /*0150*/  NOP ;  /* 0x0000000000007918 */ /* 0x000fc00000000000 */
        /* <DEDUP_REMOVED lines=10> */
.L_x_1:


//--------------------- .nv.shared.reserved.0     --------------------------
	.section	.nv.shared.reserved.0,"aw",@nobits
	.weak		__nv_reservedSMEM_offset_0_alias
	.size		__nv_reservedSMEM_offset_0_alias, 0, 64
	.other		__nv_reservedSMEM_offset_0_alias,@"STO_CUDA_RESERVED_SHARED STV_DEFAULT"
__nv_reservedSMEM_offset_0_alias:
	.zero		0
	.zero		64


//--------------------- .nv.constant0._Z14vec_add_kernelPfS_S_i --------------------------
	.section	.nv.constant0._Z14vec_add_kernelPfS_S_i,"a",@progbits
	.sectionflags	@""
	.align	4
.nv.constant0._Z14vec_add_kernelPfS_S_i:
	.zero		924


//--------------------- SYMBOLS --------------------------

	.type		.nv.reservedSmem.offset0,@object
	.size		.nv.reservedSmem.offset0,0x4
